//
// Generated by NVIDIA NVVM Compiler
//
// Compiler Build ID: CL-36424714
// Cuda compilation tools, release 13.0, V13.0.88
// Based on NVVM 20.0.0
//

.version 9.0
.target sm_100
.address_size 64

	// .globl	_Z7kernel16TensorIfLi3EES_IfLi2EE
// _ZZ7kernel16TensorIfLi3EES_IfLi2EEE14nvfuser_zero_s has been demoted
.extern .shared .align 16 .b8 array[];

.visible .entry _Z7kernel16TensorIfLi3EES_IfLi2EE(
	.param .align 8 .b8 _Z7kernel16TensorIfLi3EES_IfLi2EE_param_0[32],
	.param .align 8 .b8 _Z7kernel16TensorIfLi3EES_IfLi2EE_param_1[24]
)
{
	.reg .pred 	%p<35>;
	.reg .b32 	%r<87>;
	.reg .b32 	%f<66>;
	.reg .b64 	%rd<23>;
	// demoted variable
	.shared .align 4 .u32 _ZZ7kernel16TensorIfLi3EES_IfLi2EEE14nvfuser_zero_s;
	ld.param.u32 	%r1, [_Z7kernel16TensorIfLi3EES_IfLi2EE_param_0+16];
	ld.param.v2.u32 	{%r3, %r2}, [_Z7kernel16TensorIfLi3EES_IfLi2EE_param_0+8];
	ld.param.u64 	%rd2, [_Z7kernel16TensorIfLi3EES_IfLi2EE_param_1];
	ld.param.u64 	%rd3, [_Z7kernel16TensorIfLi3EES_IfLi2EE_param_0];
	cvta.to.global.u64 	%rd1, %rd3;
	mov.u32 	%r4, %tid.x;
	setp.ne.s32 	%p1, %r4, 0;
	@%p1 bra 	$L__BB0_2;
	mov.b32 	%r36, 0;
	st.shared.u32 	[_ZZ7kernel16TensorIfLi3EES_IfLi2EEE14nvfuser_zero_s], %r36;
$L__BB0_2:
	bar.sync 	0;
	atom.shared.min.s32 	%r37, [_ZZ7kernel16TensorIfLi3EES_IfLi2EEE14nvfuser_zero_s], %r4;
	mov.u32 	%r38, %ctaid.x;
	mov.u32 	%r5, %ntid.x;
	mad.lo.s32 	%r6, %r38, %r5, %r4;
	mov.u32 	%r7, %ntid.y;
	add.s32 	%r39, %r7, %r3;
	add.s32 	%r40, %r39, -1;
	div.s32 	%r8, %r40, %r7;
	setp.lt.s32 	%p2, %r8, 1;
	mov.f32 	%f58, 0fFF800000;
	@%p2 bra 	$L__BB0_16;
	add.s32 	%r42, %r8, 3;
	shr.u32 	%r43, %r42, 2;
	ld.shared.u32 	%r85, [_ZZ7kernel16TensorIfLi3EES_IfLi2EEE14nvfuser_zero_s];
	mov.u32 	%r10, %tid.y;
	mul.lo.s32 	%r11, %r2, %r1;
	neg.s32 	%r83, %r43;
	mad.lo.s32 	%r81, %r7, 3, %r10;
	shl.b32 	%r14, %r7, 2;
	mov.f32 	%f58, 0fFF800000;
	mov.b32 	%r82, 0;
	mov.u32 	%r84, %r82;
$L__BB0_4:
	.pragma "nounroll";
	setp.ge.s32 	%p3, %r6, %r11;
	setp.ge.s32 	%p4, %r81, %r3;
	or.pred  	%p5, %p4, %p3;
	@%p5 bra 	$L__BB0_6;
	shl.b32 	%r57, %r85, 1;
	add.s32 	%r58, %r82, %r57;
	mad.lo.s32 	%r59, %r58, %r7, %r10;
	mad.lo.s32 	%r60, %r59, %r11, %r6;
	mul.wide.s32 	%rd12, %r60, 4;
	add.s64 	%rd13, %rd1, %rd12;
	ld.global.f32 	%f38, [%rd13];
	add.s32 	%r61, %r59, %r7;
	mad.lo.s32 	%r62, %r61, %r11, %r6;
	mul.wide.s32 	%rd14, %r62, 4;
	add.s64 	%rd15, %rd1, %rd14;
	ld.global.f32 	%f39, [%rd15];
	add.s32 	%r63, %r61, %r7;
	mad.lo.s32 	%r64, %r63, %r11, %r6;
	mul.wide.s32 	%rd16, %r64, 4;
	add.s64 	%rd17, %rd1, %rd16;
	ld.global.f32 	%f40, [%rd17];
	add.s32 	%r65, %r63, %r7;
	mad.lo.s32 	%r66, %r65, %r11, %r6;
	mul.wide.s32 	%rd18, %r66, 4;
	add.s64 	%rd19, %rd1, %rd18;
	ld.global.f32 	%f41, [%rd19];
	add.f32 	%f42, %f38, %f38;
	max.f32 	%f43, %f58, %f42;
	add.f32 	%f44, %f39, %f39;
	max.f32 	%f45, %f43, %f44;
	add.f32 	%f46, %f40, %f40;
	max.f32 	%f47, %f45, %f46;
	add.f32 	%f48, %f41, %f41;
	max.f32 	%f58, %f47, %f48;
	bra.uni 	$L__BB0_15;
$L__BB0_6:
	setp.ge.s32 	%p6, %r6, %r11;
	shl.b32 	%r44, %r85, 1;
	add.s32 	%r45, %r82, %r44;
	mad.lo.s32 	%r20, %r45, %r7, %r10;
	setp.ge.s32 	%p7, %r20, %r3;
	mov.f32 	%f59, 0f00000000;
	or.pred  	%p8, %p7, %p6;
	@%p8 bra 	$L__BB0_8;
	mad.lo.s32 	%r46, %r20, %r11, %r6;
	mul.wide.s32 	%rd4, %r46, 4;
	add.s64 	%rd5, %rd1, %rd4;
	ld.global.f32 	%f20, [%rd5];
	add.f32 	%f59, %f20, %f20;
$L__BB0_8:
	setp.ge.s32 	%p9, %r6, %r11;
	add.s32 	%r21, %r20, %r7;
	setp.ge.s32 	%p10, %r21, %r3;
	mov.f32 	%f60, 0f00000000;
	or.pred  	%p11, %p10, %p9;
	@%p11 bra 	$L__BB0_10;
	mad.lo.s32 	%r47, %r21, %r11, %r6;
	mul.wide.s32 	%rd6, %r47, 4;
	add.s64 	%rd7, %rd1, %rd6;
	ld.global.f32 	%f22, [%rd7];
	add.f32 	%f60, %f22, %f22;
$L__BB0_10:
	setp.ge.s32 	%p12, %r6, %r11;
	add.s32 	%r22, %r21, %r7;
	setp.ge.s32 	%p13, %r22, %r3;
	mov.f32 	%f61, 0f00000000;
	or.pred  	%p14, %p13, %p12;
	@%p14 bra 	$L__BB0_12;
	mad.lo.s32 	%r48, %r22, %r11, %r6;
	mul.wide.s32 	%rd8, %r48, 4;
	add.s64 	%rd9, %rd1, %rd8;
	ld.global.f32 	%f24, [%rd9];
	add.f32 	%f61, %f24, %f24;
$L__BB0_12:
	setp.ge.s32 	%p15, %r6, %r11;
	add.s32 	%r23, %r22, %r7;
	setp.ge.s32 	%p16, %r23, %r3;
	mov.f32 	%f62, 0f00000000;
	or.pred  	%p17, %p16, %p15;
	@%p17 bra 	$L__BB0_14;
	mad.lo.s32 	%r49, %r23, %r11, %r6;
	mul.wide.s32 	%rd10, %r49, 4;
	add.s64 	%rd11, %rd1, %rd10;
	ld.global.f32 	%f26, [%rd11];
	add.f32 	%f62, %f26, %f26;
$L__BB0_14:
	setp.lt.s32 	%p18, %r6, %r11;
	add.s32 	%r50, %r85, %r84;
	mul.lo.s32 	%r51, %r50, %r7;
	shl.b32 	%r52, %r51, 2;
	add.s32 	%r53, %r52, %r10;
	setp.lt.s32 	%p19, %r53, %r3;
	max.f32 	%f27, %f58, %f59;
	selp.f32 	%f28, %f27, %f58, %p18;
	selp.f32 	%f29, %f28, %f58, %p19;
	add.s32 	%r54, %r53, %r7;
	setp.lt.s32 	%p20, %r54, %r3;
	max.f32 	%f30, %f29, %f60;
	selp.f32 	%f31, %f30, %f29, %p18;
	selp.f32 	%f32, %f31, %f29, %p20;
	add.s32 	%r55, %r54, %r7;
	setp.lt.s32 	%p21, %r55, %r3;
	max.f32 	%f33, %f32, %f61;
	selp.f32 	%f34, %f33, %f32, %p18;
	selp.f32 	%f35, %f34, %f32, %p21;
	add.s32 	%r56, %r55, %r7;
	setp.lt.s32 	%p22, %r56, %r3;
	max.f32 	%f36, %f35, %f62;
	selp.f32 	%f37, %f36, %f35, %p18;
	selp.f32 	%f58, %f37, %f35, %p22;
$L__BB0_15:
	shl.b32 	%r85, %r85, 3;
	add.s32 	%r84, %r84, 1;
	add.s32 	%r83, %r83, 1;
	setp.ne.s32 	%p23, %r83, 0;
	add.s32 	%r82, %r82, 4;
	add.s32 	%r81, %r81, %r14;
	@%p23 bra 	$L__BB0_4;
$L__BB0_16:
	mov.u32 	%r29, %tid.y;
	mov.u32 	%r67, %tid.z;
	mad.lo.s32 	%r68, %r67, %r5, %r4;
	mad.lo.s32 	%r69, %r68, %r7, %r29;
	shl.b32 	%r70, %r69, 2;
	mov.u32 	%r71, array;
	add.s32 	%r30, %r71, %r70;
	st.shared.f32 	[%r30], %f58;
	bar.sync 	0;
	clz.b32 	%r31, %r7;
	mov.b32 	%r72, -2147483648;
	shr.u32 	%r32, %r72, %r31;
	setp.ge.u32 	%p24, %r29, %r32;
	add.s32 	%r73, %r32, %r29;
	setp.ge.u32 	%p25, %r73, %r7;
	or.pred  	%p26, %p24, %p25;
	@%p26 bra 	$L__BB0_18;
	shl.b32 	%r75, %r32, 2;
	add.s32 	%r76, %r30, %r75;
	ld.shared.f32 	%f49, [%r76];
	ld.shared.f32 	%f50, [%r30];
	max.f32 	%f51, %f50, %f49;
	st.shared.f32 	[%r30], %f51;
$L__BB0_18:
	bar.sync 	0;
	setp.lt.u32 	%p27, %r7, 4;
	@%p27 bra 	$L__BB0_23;
	mov.b32 	%r77, 1073741824;
	shr.u32 	%r86, %r77, %r31;
$L__BB0_20:
	setp.ge.u32 	%p28, %r29, %r86;
	@%p28 bra 	$L__BB0_22;
	shl.b32 	%r78, %r86, 2;
	add.s32 	%r79, %r30, %r78;
	ld.shared.f32 	%f52, [%r79];
	ld.shared.f32 	%f53, [%r30];
	max.f32 	%f54, %f53, %f52;
	st.shared.f32 	[%r30], %f54;
$L__BB0_22:
	bar.sync 	0;
	shr.u32 	%r35, %r86, 1;
	setp.gt.u32 	%p29, %r86, 3;
	mov.u32 	%r86, %r35;
	@%p29 bra 	$L__BB0_20;
$L__BB0_23:
	setp.ne.s32 	%p30, %r29, 0;
	mov.f32 	%f65, 0fFF800000;
	@%p30 bra 	$L__BB0_26;
	ld.shared.f32 	%f56, [%r30];
	max.f32 	%f65, %f56, 0fFF800000;
	setp.lt.u32 	%p31, %r7, 2;
	@%p31 bra 	$L__BB0_26;
	ld.shared.f32 	%f57, [%r30+4];
	max.f32 	%f65, %f65, %f57;
$L__BB0_26:
	setp.ne.s32 	%p32, %r29, 0;
	bar.sync 	0;
	mul.lo.s32 	%r80, %r2, %r1;
	setp.ge.s32 	%p33, %r6, %r80;
	or.pred  	%p34, %p32, %p33;
	@%p34 bra 	$L__BB0_28;
	cvta.to.global.u64 	%rd20, %rd2;
	mul.wide.u32 	%rd21, %r6, 4;
	add.s64 	%rd22, %rd20, %rd21;
	st.global.f32 	[%rd22], %f65;
$L__BB0_28:
	ret;

}


// ===== COMPILED SASS (sm_100) =====

	.target	sm_100

	.elftype	@"ET_EXEC"


//--------------------- .note.nv.tkinfo           --------------------------
	.section	.note.nv.tkinfo,"",@"SHT_NOTE"
	.sectionflags	@"SHF_NOTE_NV_TKINFO"
	.tkinfo
        /*0018*/ 	.word	0x00000002
        /*0030*/ 	.string	""
        /*0030*/ 	.string	"ptxas"
        /*0030*/ 	.string	"Cuda compilation tools, release 13.0, V13.0.88"
        /*0030*/ 	.string	"Build cuda_13.0.r13.0/compiler.36424714_0"
        /*0030*/ 	.string	"-arch sm_100 -m 64 "



//--------------------- .note.nv.cuinfo           --------------------------
	.section	.note.nv.cuinfo,"",@"SHT_NOTE"
	.sectionflags	@"SHF_NOTE_NV_CUINFO"
        /*0018*/ 	.short	0x0002
        /*001a*/ 	.short	0x0064
        /*001c*/ 	.short	0x0082
	.zero		2


//--------------------- .nv.info                  --------------------------
	.section	.nv.info,"",@"SHT_CUDA_INFO"
	.align	4


	//----- nvinfo : EIATTR_REGCOUNT
	.align		4
        /*0000*/ 	.byte	0x04, 0x2f
        /*0002*/ 	.short	(.L_1 - .L_0)
	.align		4
.L_0:
        /*0004*/ 	.word	index@(_Z7kernel16TensorIfLi3EES_IfLi2EE)
        /*0008*/ 	.word	0x0000001c


	//----- nvinfo : EIATTR_FRAME_SIZE
	.align		4
.L_1:
        /*000c*/ 	.byte	0x04, 0x11
        /*000e*/ 	.short	(.L_3 - .L_2)
	.align		4
.L_2:
        /*0010*/ 	.word	index@(_Z7kernel16TensorIfLi3EES_IfLi2EE)
        /*0014*/ 	.word	0x00000000


	//----- nvinfo : EIATTR_MIN_STACK_SIZE
	.align		4
.L_3:
        /*0018*/ 	.byte	0x04, 0x12
        /*001a*/ 	.short	(.L_5 - .L_4)
	.align		4
.L_4:
        /*001c*/ 	.word	index@(_Z7kernel16TensorIfLi3EES_IfLi2EE)
        /*0020*/ 	.word	0x00000000
.L_5:


//--------------------- .nv.compat                --------------------------
	.section	.nv.compat,"",@"SHT_CUDA_COMPAT_INFO"
	.align	4
        /*0000*/ 	.byte	0x02, 0x09, 0x00, 0x00, 0x02, 0x02, 0x01, 0x00, 0x02, 0x05, 0x05, 0x00, 0x03, 0x07, 0x01, 0x01
        /*0010*/ 	.byte	0x02, 0x03, 0x00, 0x00, 0x02, 0x06, 0x01, 0x00, 0x04, 0x0b, 0x08, 0x00, 0x09, 0x00, 0x00, 0x00
        /*0020*/ 	.byte	0x00, 0x00, 0x00, 0x00


//--------------------- .nv.info._Z7kernel16TensorIfLi3EES_IfLi2EE --------------------------
	.section	.nv.info._Z7kernel16TensorIfLi3EES_IfLi2EE,"",@"SHT_CUDA_INFO"
	.sectionflags	@""
	.align	4


	//----- nvinfo : EIATTR_CUDA_API_VERSION
	.align		4
        /*0000*/ 	.byte	0x04, 0x37
        /*0002*/ 	.short	(.L_7 - .L_6)
.L_6:
        /*0004*/ 	.word	0x00000082


	//----- nvinfo : EIATTR_KPARAM_INFO
	.align		4
.L_7:
        /*0008*/ 	.byte	0x04, 0x17
        /*000a*/ 	.short	(.L_9 - .L_8)
.L_8:
        /*000c*/ 	.word	0x00000000
        /*0010*/ 	.short	0x0001
        /*0012*/ 	.short	0x0020
        /*0014*/ 	.byte	0x00, 0xf0, 0x61, 0x00


	//----- nvinfo : EIATTR_KPARAM_INFO
	.align		4
.L_9:
        /*0018*/ 	.byte	0x04, 0x17
        /*001a*/ 	.short	(.L_11 - .L_10)
.L_10:
        /*001c*/ 	.word	0x00000000
        /*0020*/ 	.short	0x0000
        /*0022*/ 	.short	0x0000
        /*0024*/ 	.byte	0x00, 0xf0, 0x81, 0x00


	//----- nvinfo : EIATTR_SPARSE_MMA_MASK
	.align		4
.L_11:
        /*0028*/ 	.byte	0x03, 0x50
        /*002a*/ 	.short	0x0000


	//----- nvinfo : EIATTR_MAXREG_COUNT
	.align		4
        /*002c*/ 	.byte	0x03, 0x1b
        /*002e*/ 	.short	0x00ff


	//----- nvinfo : EIATTR_NUM_BARRIERS
	.align		4
        /*0030*/ 	.byte	0x02, 0x4c
        /*0032*/ 	.byte	0x01
	.zero		1


	//----- nvinfo : EIATTR_MERCURY_ISA_VERSION
	.align		4
        /*0034*/ 	.byte	0x03, 0x5f
        /*0036*/ 	.short	0x0101


	//----- nvinfo : EIATTR_INT_WARP_WIDE_INSTR_OFFSETS
	.align		4
        /*0038*/ 	.byte	0x04, 0x31
        /*003a*/ 	.short	(.L_13 - .L_12)


	//   ....[0]....
.L_12:
        /*003c*/ 	.word	0x00000030


	//   ....[1]....
        /*0040*/ 	.word	0x000000e0


	//----- nvinfo : EIATTR_VRC_CTA_INIT_COUNT
	.align		4
.L_13:
        /*0044*/ 	.byte	0x02, 0x4a
	.zero		1
	.zero		1


	//----- nvinfo : EIATTR_EXIT_INSTR_OFFSETS
	.align		4
        /*0048*/ 	.byte	0x04, 0x1c
        /*004a*/ 	.short	(.L_15 - .L_14)


	//   ....[0]....
.L_14:
        /*004c*/ 	.word	0x00000d00


	//   ....[1]....
        /*0050*/ 	.word	0x00000d40


	//----- nvinfo : EIATTR_CRS_STACK_SIZE
	.align		4
.L_15:
        /*0054*/ 	.byte	0x04, 0x1e
        /*0056*/ 	.short	(.L_17 - .L_16)
.L_16:
        /*0058*/ 	.word	0x00000000


	//----- nvinfo : EIATTR_CBANK_PARAM_SIZE
	.align		4
.L_17:
        /*005c*/ 	.byte	0x03, 0x19
        /*005e*/ 	.short	0x0038


	//----- nvinfo : EIATTR_PARAM_CBANK
	.align		4
        /*0060*/ 	.byte	0x04, 0x0a
        /*0062*/ 	.short	(.L_19 - .L_18)
	.align		4
.L_18:
        /*0064*/ 	.word	index@(.nv.constant0._Z7kernel16TensorIfLi3EES_IfLi2EE)
        /*0068*/ 	.short	0x0380
        /*006a*/ 	.short	0x0038


	//----- nvinfo : EIATTR_SW_WAR
	.align		4
.L_19:
        /*006c*/ 	.byte	0x04, 0x36
        /*006e*/ 	.short	(.L_21 - .L_20)
.L_20:
        /*0070*/ 	.word	0x00000008
.L_21:


//--------------------- .nv.callgraph             --------------------------
	.section	.nv.callgraph,"",@"SHT_CUDA_CALLGRAPH"
	.align	4
	.sectionentsize	8
	.align		4
        /*0000*/ 	.word	0x00000000
	.align		4
        /*0004*/ 	.word	0xffffffff
	.align		4
        /*0008*/ 	.word	0x00000000
	.align		4
        /*000c*/ 	.word	0xfffffffe
	.align		4
        /*0010*/ 	.word	0x00000000
	.align		4
        /*0014*/ 	.word	0xfffffffd
	.align		4
        /*0018*/ 	.word	0x00000000
	.align		4
        /*001c*/ 	.word	0xfffffffc


//--------------------- .text._Z7kernel16TensorIfLi3EES_IfLi2EE --------------------------
	.section	.text._Z7kernel16TensorIfLi3EES_IfLi2EE,"ax",@progbits
	.align	128
        .global         _Z7kernel16TensorIfLi3EES_IfLi2EE
        .type           _Z7kernel16TensorIfLi3EES_IfLi2EE,@function
        .size           _Z7kernel16TensorIfLi3EES_IfLi2EE,(.L_x_10 - _Z7kernel16TensorIfLi3EES_IfLi2EE)
        .other          _Z7kernel16TensorIfLi3EES_IfLi2EE,@"STO_CUDA_ENTRY STV_DEFAULT"
_Z7kernel16TensorIfLi3EES_IfLi2EE:
.text._Z7kernel16TensorIfLi3EES_IfLi2EE:
[----:B------:R-:W-:Y:S08]  /*0000*/  LDC R1, c[0x0][0x37c] ;  /* 0x0000df00ff017b82 */ /* 0x000ff00000000800 */
[----:B------:R-:W0:Y:S01]  /*0010*/  LDC R0, c[0x0][0x360] ;  /* 0x0000d800ff007b82 */ /* 0x000e220000000800 */
[----:B------:R-:W1:Y:S01]  /*0020*/  S2R R13, SR_TID.X ;  /* 0x00000000000d7919 */ /* 0x000e620000002100 */
[----:B------:R-:W-:Y:S01]  /*0030*/  VOTEU.ANY UR4, UPT, PT ;  /* 0x0000000000047886 */ /* 0x000fe200038e0100 */
[----:B------:R-:W-:Y:S01]  /*0040*/  MOV R18, 0xff800000 ;  /* 0xff80000000127802 */ /* 0x000fe20000000f00 */
[----:B------:R-:W-:-:S03]  /*0050*/  UFLO.U32 UR6, UR4 ;  /* 0x00000004000672bd */ /* 0x000fc600080e0000 */
[----:B------:R-:W-:Y:S01]  /*0060*/  UMOV UR4, 0x400 ;  /* 0x0000040000047882 */ /* 0x000fe20000000000 */
[----:B------:R-:W2:Y:S08]  /*0070*/  LDC R12, c[0x0][0x364] ;  /* 0x0000d900ff0c7b82 */ /* 0x000eb00000000800 */
[----:B------:R-:W3:Y:S08]  /*0080*/  LDC R5, c[0x0][0x388] ;  /* 0x0000e200ff057b82 */ /* 0x000ef00000000800 */
[----:B------:R-:W4:Y:S01]  /*0090*/  S2UR UR5, SR_CgaCtaId ;  /* 0x00000000000579c3 */ /* 0x000f220000008800 */
[----:B--2---:R-:W-:-:S02]  /*00a0*/  IABS R7, R12 ;  /* 0x0000000c00077213 */ /* 0x004fc40000000000 */
[----:B------:R-:W-:Y:S02]  /*00b0*/  IABS R8, R12 ;  /* 0x0000000c00087213 */ /* 0x000fe40000000000 */
[----:B------:R-:W2:Y:S01]  /*00c0*/  I2F.RP R4, R7 ;  /* 0x0000000700047306 */ /* 0x000ea20000209400 */
[C---:B-1----:R-:W-:Y:S02]  /*00d0*/  ISETP.NE.AND P2, PT, R13.reuse, RZ, PT ;  /* 0x000000ff0d00720c */ /* 0x042fe40003f45270 */
[----:B------:R-:W-:Y:S02]  /*00e0*/  CREDUX.MIN.S32 UR7, R13 ;  /* 0x000000000d0772cc */ /* 0x000fe40000008200 */
[----:B---3--:R-:W-:Y:S01]  /*00f0*/  IADD3 R5, PT, PT, R12, -0x1, R5 ;  /* 0xffffffff0c057810 */ /* 0x008fe20007ffe005 */
[----:B----4-:R-:W-:Y:S01]  /*0100*/  ULEA UR4, UR5, UR4, 0x18 ;  /* 0x0000000405047291 */ /* 0x010fe2000f8ec0ff */
[----:B------:R-:W0:Y:S01]  /*0110*/  S2UR UR5, SR_CTAID.X ;  /* 0x00000000000579c3 */ /* 0x000e220000002500 */
[----:B--2---:R-:W1:Y:S07]  /*0120*/  MUFU.RCP R4, R4 ;  /* 0x0000000400047308 */ /* 0x004e6e0000001000 */
[----:B------:R-:W-:Y:S01]  /*0130*/  @!P2 STS [UR4], RZ ;  /* 0x000000ffff00a988 */ /* 0x000fe20008000804 */
[----:B-1----:R-:W-:Y:S01]  /*0140*/  VIADD R2, R4, 0xffffffe ;  /* 0x0ffffffe04027836 */ /* 0x002fe20000000000 */
[----:B------:R-:W-:-:S03]  /*0150*/  IADD3 R4, PT, PT, RZ, -R8, RZ ;  /* 0x80000008ff047210 */ /* 0x000fc60007ffe0ff */
[----:B------:R1:W2:Y:S01]  /*0160*/  F2I.FTZ.U32.TRUNC.NTZ R3, R2 ;  /* 0x0000000200037305 */ /* 0x0002a2000021f000 */
[----:B0-----:R-:W-:Y:S02]  /*0170*/  IMAD R15, R0, UR5, R13 ;  /* 0x00000005000f7c24 */ /* 0x001fe4000f8e020d */
[----:B-1----:R-:W-:Y:S02]  /*0180*/  IMAD.MOV.U32 R2, RZ, RZ, RZ ;  /* 0x000000ffff027224 */ /* 0x002fe400078e00ff */
[----:B--2---:R-:W-:-:S04]  /*0190*/  IMAD.MOV R6, RZ, RZ, -R3 ;  /* 0x000000ffff067224 */ /* 0x004fc800078e0a03 */
[----:B------:R-:W-:Y:S01]  /*01a0*/  IMAD R9, R6, R7, RZ ;  /* 0x0000000706097224 */ /* 0x000fe200078e02ff */
[----:B------:R-:W-:Y:S02]  /*01b0*/  IABS R6, R5 ;  /* 0x0000000500067213 */ /* 0x000fe40000000000 */
[----:B------:R-:W-:Y:S01]  /*01c0*/  LOP3.LUT R5, R5, R12, RZ, 0x3c, !PT ;  /* 0x0000000c05057212 */ /* 0x000fe200078e3cff */
[----:B------:R-:W-:Y:S01]  /*01d0*/  IMAD.HI.U32 R3, R3, R9, R2 ;  /* 0x0000000903037227 */ /* 0x000fe200078e0002 */
[----:B------:R-:W-:Y:S02]  /*01e0*/  BAR.SYNC.DEFER_BLOCKING 0x0 ;  /* 0x0000000000007b1d */ /* 0x000fe40000010000 */
[----:B------:R-:W-:Y:S01]  /*01f0*/  ISETP.GE.AND P3, PT, R5, RZ, PT ;  /* 0x000000ff0500720c */ /* 0x000fe20003f66270 */
[----:B------:R-:W-:-:S04]  /*0200*/  IMAD.MOV.U32 R2, RZ, RZ, R6 ;  /* 0x000000ffff027224 */ /* 0x000fc800078e0006 */
[----:B------:R-:W-:Y:S01]  /*0210*/  IMAD.HI.U32 R3, R3, R2, RZ ;  /* 0x0000000203037227 */ /* 0x000fe200078e00ff */
[----:B------:R-:W0:Y:S03]  /*0220*/  S2R R6, SR_LANEID ;  /* 0x0000000000067919 */ /* 0x000e260000000000 */
[----:B------:R-:W-:-:S05]  /*0230*/  IMAD R2, R3, R4, R2 ;  /* 0x0000000403027224 */ /* 0x000fca00078e0202 */
[----:B------:R-:W-:-:S13]  /*0240*/  ISETP.GT.U32.AND P1, PT, R7, R2, PT ;  /* 0x000000020700720c */ /* 0x000fda0003f24070 */
[----:B------:R-:W-:Y:S02]  /*0250*/  @!P1 IMAD.IADD R2, R2, 0x1, -R7 ;  /* 0x0000000102029824 */ /* 0x000fe400078e0a07 */
[----:B------:R-:W-:Y:S01]  /*0260*/  @!P1 VIADD R3, R3, 0x1 ;  /* 0x0000000103039836 */ /* 0x000fe20000000000 */
[----:B------:R-:W-:Y:S02]  /*0270*/  ISETP.NE.AND P1, PT, R12, RZ, PT ;  /* 0x000000ff0c00720c */ /* 0x000fe40003f25270 */
[----:B------:R-:W-:Y:S02]  /*0280*/  ISETP.GE.U32.AND P0, PT, R2, R7, PT ;  /* 0x000000070200720c */ /* 0x000fe40003f06070 */
[----:B------:R-:W-:Y:S02]  /*0290*/  MOV R2, UR7 ;  /* 0x0000000700027c02 */ /* 0x000fe40008000f00 */
[----:B0-----:R-:W-:Y:S01]  /*02a0*/  ISETP.EQ.U32.AND P4, PT, R6, UR6, PT ;  /* 0x0000000606007c0c */ /* 0x001fe2000bf82070 */
[----:B------:R-:W0:Y:S08]  /*02b0*/  LDCU.64 UR6, c[0x0][0x358] ;  /* 0x00006b00ff0677ac */ /* 0x000e300008000a00 */
[----:B------:R-:W-:-:S04]  /*02c0*/  @P0 VIADD R3, R3, 0x1 ;  /* 0x0000000103030836 */ /* 0x000fc80000000000 */
[----:B------:R-:W-:Y:S01]  /*02d0*/  IMAD.MOV.U32 R4, RZ, RZ, R3 ;  /* 0x000000ffff047224 */ /* 0x000fe200078e0003 */
[----:B------:R1:W-:Y:S03]  /*02e0*/  @P4 ATOMS.MIN.S32 RZ, [UR4], R2 ;  /* 0x00000002ffff498c */ /* 0x0003e60008800204 */
[----:B------:R-:W-:Y:S01]  /*02f0*/  @!P3 IMAD.MOV R4, RZ, RZ, -R4 ;  /* 0x000000ffff04b224 */ /* 0x000fe200078e0a04 */
[----:B------:R-:W-:-:S04]  /*0300*/  @!P1 LOP3.LUT R4, RZ, R12, RZ, 0x33, !PT ;  /* 0x0000000cff049212 */ /* 0x000fc800078e33ff */
[----:B------:R-:W-:-:S13]  /*0310*/  ISETP.GE.AND P0, PT, R4, 0x1, PT ;  /* 0x000000010400780c */ /* 0x000fda0003f06270 */
[----:B01----:R-:W-:Y:S05]  /*0320*/  @!P0 BRA `(.L_x_0) ;  /* 0x00000004009c8947 */ /* 0x003fea0003800000 */
[----:B------:R-:W0:Y:S01]  /*0330*/  S2R R17, SR_TID.Y ;  /* 0x0000000000117919 */ /* 0x000e220000002200 */
[----:B------:R-:W1:Y:S01]  /*0340*/  LDCU UR5, c[0x0][0x38c] ;  /* 0x00007180ff0577ac */ /* 0x000e620008000800 */
[----:B------:R-:W2:Y:S01]  /*0350*/  LDC.64 R2, c[0x0][0x380] ;  /* 0x0000e000ff027b82 */ /* 0x000ea20000000a00 */
[----:B------:R-:W-:Y:S01]  /*0360*/  VIADD R4, R4, 0x3 ;  /* 0x0000000304047836 */ /* 0x000fe20000000000 */
[----:B------:R-:W3:Y:S01]  /*0370*/  LDS R16, [UR4] ;  /* 0x00000004ff107984 */ /* 0x000ee20008000800 */
[----:B------:R-:W1:Y:S01]  /*0380*/  LDCU UR4, c[0x0][0x390] ;  /* 0x00007200ff0477ac */ /* 0x000e620008000800 */
[----:B------:R-:W-:Y:S02]  /*0390*/  HFMA2 R19, -RZ, RZ, 0, 0 ;  /* 0x00000000ff137431 */ /* 0x000fe400000001ff */
[----:B------:R-:W-:Y:S01]  /*03a0*/  IMAD.MOV.U32 R18, RZ, RZ, -0x800000 ;  /* 0xff800000ff127424 */ /* 0x000fe200078e00ff */
[----:B------:R-:W-:Y:S01]  /*03b0*/  SHF.R.U32.HI R4, RZ, 0x2, R4 ;  /* 0x00000002ff047819 */ /* 0x000fe20000011604 */
[----:B------:R-:W4:Y:S04]  /*03c0*/  LDCU UR8, c[0x0][0x388] ;  /* 0x00007100ff0877ac */ /* 0x000f280008000800 */
[----:B------:R-:W-:Y:S01]  /*03d0*/  IMAD.MOV R14, RZ, RZ, -R4 ;  /* 0x000000ffff0e7224 */ /* 0x000fe200078e0a04 */
[----:B-1----:R-:W-:-:S03]  /*03e0*/  UIMAD UR5, UR5, UR4, URZ ;  /* 0x00000004050572a4 */ /* 0x002fc6000f8e02ff */
[----:B------:R-:W-:-:S03]  /*03f0*/  UMOV UR4, URZ ;  /* 0x000000ff00047c82 */ /* 0x000fc60008000000 */
[----:B------:R-:W-:Y:S01]  /*0400*/  ISETP.GE.AND P0, PT, R15, UR5, PT ;  /* 0x000000050f007c0c */ /* 0x000fe2000bf06270 */
[----:B0---4-:R-:W-:-:S12]  /*0410*/  IMAD R21, R12, 0x3, R17 ;  /* 0x000000030c157824 */ /* 0x011fd800078e0211 */
.L_x_4:
[----:B------:R-:W-:Y:S01]  /*0420*/  ISETP.GE.OR P2, PT, R21, UR8, P0 ;  /* 0x0000000815007c0c */ /* 0x000fe20008746670 */
[----:B------:R-:W-:Y:S01]  /*0430*/  VIADD R14, R14, 0x1 ;  /* 0x000000010e0e7836 */ /* 0x000fe20000000000 */
[----:B------:R-:W-:Y:S04]  /*0440*/  BSSY.RECONVERGENT B0, `(.L_x_1) ;  /* 0x0000050000007945 */ /* 0x000fe80003800200 */
[----:B------:R-:W-:-:S07]  /*0450*/  ISETP.NE.AND P1, PT, R14, RZ, PT ;  /* 0x000000ff0e00720c */ /* 0x000fce0003f25270 */
[----:B------:R-:W-:Y:S06]  /*0460*/  @P2 BRA `(.L_x_2) ;  /* 0x0000000000602947 */ /* 0x000fec0003800000 */
[----:B---3--:R-:W-:-:S05]  /*0470*/  LEA R4, R16, R19, 0x1 ;  /* 0x0000001310047211 */ /* 0x008fca00078e08ff */
[----:B------:R-:W-:-:S04]  /*0480*/  IMAD R4, R4, R12, R17 ;  /* 0x0000000c04047224 */ /* 0x000fc800078e0211 */
[C-C-:B------:R-:W-:Y:S02]  /*0490*/  IMAD.IADD R5, R4.reuse, 0x1, R12.reuse ;  /* 0x0000000104057824 */ /* 0x140fe400078e020c */
[--C-:B------:R-:W-:Y:S02]  /*04a0*/  IMAD R11, R4, UR5, R15.reuse ;  /* 0x00000005040b7c24 */ /* 0x100fe4000f8e020f */
[C---:B------:R-:W-:Y:S02]  /*04b0*/  IMAD.IADD R6, R5.reuse, 0x1, R12 ;  /* 0x0000000105067824 */ /* 0x040fe400078e020c */
[----:B------:R-:W-:Y:S02]  /*04c0*/  IMAD R5, R5, UR5, R15 ;  /* 0x0000000505057c24 */ /* 0x000fe4000f8e020f */
[----:B--2---:R-:W-:Y:S01]  /*04d0*/  IMAD.WIDE R10, R11, 0x4, R2 ;  /* 0x000000040b0a7825 */ /* 0x004fe200078e0202 */
[----:B------:R-:W-:-:S03]  /*04e0*/  IADD3 R8, PT, PT, R6, R12, RZ ;  /* 0x0000000c06087210 */ /* 0x000fc60007ffe0ff */
[----:B------:R-:W-:Y:S02]  /*04f0*/  IMAD R7, R6, UR5, R15 ;  /* 0x0000000506077c24 */ /* 0x000fe4000f8e020f */
[----:B------:R-:W-:Y:S01]  /*0500*/  IMAD.WIDE R4, R5, 0x4, R2 ;  /* 0x0000000405047825 */ /* 0x000fe200078e0202 */
[----:B------:R-:W2:Y:S03]  /*0510*/  LDG.E R10, desc[UR6][R10.64] ;  /* 0x000000060a0a7981 */ /* 0x000ea6000c1e1900 */
[----:B------:R-:W-:Y:S02]  /*0520*/  IMAD R9, R8, UR5, R15 ;  /* 0x0000000508097c24 */ /* 0x000fe4000f8e020f */
[--C-:B------:R-:W-:Y:S01]  /*0530*/  IMAD.WIDE R6, R7, 0x4, R2.reuse ;  /* 0x0000000407067825 */ /* 0x100fe200078e0202 */
[----:B------:R-:W3:Y:S03]  /*0540*/  LDG.E R4, desc[UR6][R4.64] ;  /* 0x0000000604047981 */ /* 0x000ee6000c1e1900 */
[----:B------:R-:W-:-:S02]  /*0550*/  IMAD.WIDE R8, R9, 0x4, R2 ;  /* 0x0000000409087825 */ /* 0x000fc400078e0202 */
[----:B------:R-:W4:Y:S04]  /*0560*/  LDG.E R6, desc[UR6][R6.64] ;  /* 0x0000000606067981 */ /* 0x000f28000c1e1900 */
[----:B------:R-:W5:Y:S01]  /*0570*/  LDG.E R8, desc[UR6][R8.64] ;  /* 0x0000000608087981 */ /* 0x000f62000c1e1900 */
[----:B--2---:R-:W-:Y:S01]  /*0580*/  FADD R23, R10, R10 ;  /* 0x0000000a0a177221 */ /* 0x004fe20000000000 */
[----:B---3--:R-:W-:Y:S01]  /*0590*/  FADD R20, R4, R4 ;  /* 0x0000000404147221 */ /* 0x008fe20000000000 */
[----:B----4-:R-:W-:-:S04]  /*05a0*/  FADD R25, R6, R6 ;  /* 0x0000000606197221 */ /* 0x010fc80000000000 */
[----:B------:R-:W-:Y:S01]  /*05b0*/  FMNMX3 R18, R18, R23, R20, !PT ;  /* 0x0000001712127276 */ /* 0x000fe20007800014 */
[----:B-----5:R-:W-:-:S05]  /*05c0*/  FADD R22, R8, R8 ;  /* 0x0000000808167221 */ /* 0x020fca0000000000 */
[----:B------:R-:W-:Y:S01]  /*05d0*/  FMNMX3 R18, R18, R25, R22, !PT ;  /* 0x0000001912127276 */ /* 0x000fe20007800016 */
[----:B------:R-:W-:Y:S06]  /*05e0*/  BRA `(.L_x_3) ;  /* 0x0000000000d47947 */ /* 0x000fec0003800000 */
.L_x_2:
[----:B---3--:R-:W-:Y:S01]  /*05f0*/  IMAD R4, R16, 0x2, R19 ;  /* 0x0000000210047824 */ /* 0x008fe200078e0213 */
[----:B------:R-:W-:-:S03]  /*0600*/  ISETP.GE.AND P0, PT, R15, UR5, PT ;  /* 0x000000050f007c0c */ /* 0x000fc6000bf06270 */
[----:B------:R-:W-:-:S04]  /*0610*/  IMAD R11, R4, R12, R17 ;  /* 0x0000000c040b7224 */ /* 0x000fc800078e0211 */
[C---:B------:R-:W-:Y:S01]  /*0620*/  IMAD.IADD R23, R11.reuse, 0x1, R12 ;  /* 0x000000010b177824 */ /* 0x040fe200078e020c */
[----:B------:R-:W-:-:S04]  /*0630*/  ISETP.GE.OR P2, PT, R11, UR8, P0 ;  /* 0x000000080b007c0c */ /* 0x000fc80008746670 */
[C---:B------:R-:W-:Y:S02]  /*0640*/  ISETP.GE.OR P4, PT, R23.reuse, UR8, P0 ;  /* 0x0000000817007c0c */ /* 0x040fe40008786670 */
[----:B------:R-:W-:-:S04]  /*0650*/  IADD3 R22, PT, PT, R23, R12, RZ ;  /* 0x0000000c17167210 */ /* 0x000fc80007ffe0ff */
[C---:B------:R-:W-:Y:S01]  /*0660*/  ISETP.GE.OR P5, PT, R22.reuse, UR8, P0 ;  /* 0x0000000816007c0c */ /* 0x040fe200087a6670 */
[----:B------:R-:W-:Y:S02]  /*0670*/  IMAD.IADD R20, R22, 0x1, R12 ;  /* 0x0000000116147824 */ /* 0x000fe400078e020c */
[----:B------:R-:W0:Y:S01]  /*0680*/  @!P2 LDC.64 R8, c[0x0][0x380] ;  /* 0x0000e000ff08ab82 */ /* 0x000e220000000a00 */
[--C-:B------:R-:W-:Y:S02]  /*0690*/  @!P2 IMAD R11, R11, UR5, R15.reuse ;  /* 0x000000050b0bac24 */ /* 0x100fe4000f8e020f */
[----:B------:R-:W-:Y:S01]  /*06a0*/  ISETP.GE.OR P3, PT, R20, UR8, P0 ;  /* 0x0000000814007c0c */ /* 0x000fe20008766670 */
[----:B------:R-:W-:-:S04]  /*06b0*/  @!P4 IMAD R23, R23, UR5, R15 ;  /* 0x000000051717cc24 */ /* 0x000fc8000f8e020f */
[----:B------:R-:W1:Y:S08]  /*06c0*/  @!P4 LDC.64 R6, c[0x0][0x380] ;  /* 0x0000e000ff06cb82 */ /* 0x000e700000000a00 */
[----:B------:R-:W3:Y:S01]  /*06d0*/  @!P5 LDC.64 R4, c[0x0][0x380] ;  /* 0x0000e000ff04db82 */ /* 0x000ee20000000a00 */
[----:B0-----:R-:W-:-:S07]  /*06e0*/  @!P2 IMAD.WIDE R8, R11, 0x4, R8 ;  /* 0x000000040b08a825 */ /* 0x001fce00078e0208 */
[----:B------:R-:W0:Y:S01]  /*06f0*/  @!P3 LDC.64 R10, c[0x0][0x380] ;  /* 0x0000e000ff0abb82 */ /* 0x000e220000000a00 */
[----:B------:R4:W5:Y:S01]  /*0700*/  @!P2 LDG.E R8, desc[UR6][R8.64] ;  /* 0x000000060808a981 */ /* 0x000962000c1e1900 */
[----:B-1----:R-:W-:-:S06]  /*0710*/  @!P4 IMAD.WIDE R6, R23, 0x4, R6 ;  /* 0x000000041706c825 */ /* 0x002fcc00078e0206 */
[----:B------:R1:W2:Y:S01]  /*0720*/  @!P4 LDG.E R6, desc[UR6][R6.64] ;  /* 0x000000060606c981 */ /* 0x0002a2000c1e1900 */
[----:B------:R-:W-:-:S04]  /*0730*/  @!P5 IMAD R23, R22, UR5, R15 ;  /* 0x000000051617dc24 */ /* 0x000fc8000f8e020f */
[----:B---3--:R-:W-:-:S04]  /*0740*/  @!P5 IMAD.WIDE R4, R23, 0x4, R4 ;  /* 0x000000041704d825 */ /* 0x008fc800078e0204 */
[----:B------:R-:W-:Y:S02]  /*0750*/  @!P3 IMAD R23, R20, UR5, R15 ;  /* 0x000000051417bc24 */ /* 0x000fe4000f8e020f */
[----:B------:R3:W2:Y:S02]  /*0760*/  @!P5 LDG.E R4, desc[UR6][R4.64] ;  /* 0x000000060404d981 */ /* 0x0006a4000c1e1900 */
[----:B0-----:R-:W-:-:S06]  /*0770*/  @!P3 IMAD.WIDE R10, R23, 0x4, R10 ;  /* 0x00000004170ab825 */ /* 0x001fcc00078e020a */
[----:B------:R-:W2:Y:S01]  /*0780*/  @!P3 LDG.E R10, desc[UR6][R10.64] ;  /* 0x000000060a0ab981 */ /* 0x000ea2000c1e1900 */
[----:B------:R-:W-:-:S04]  /*0790*/  VIADD R23, R16, UR4 ;  /* 0x0000000410177c36 */ /* 0x000fc80008000000 */
[----:B------:R-:W-:-:S05]  /*07a0*/  IMAD R20, R23, R12, RZ ;  /* 0x0000000c17147224 */ /* 0x000fca00078e02ff */
[----:B------:R-:W-:Y:S01]  /*07b0*/  LEA R23, R20, R17, 0x2 ;  /* 0x0000001114177211 */ /* 0x000fe200078e10ff */
[----:B----4-:R-:W-:-:S03]  /*07c0*/  IMAD.MOV.U32 R9, RZ, RZ, RZ ;  /* 0x000000ffff097224 */ /* 0x010fc600078e00ff */
[C---:B------:R-:W-:Y:S02]  /*07d0*/  ISETP.GE.AND P6, PT, R23.reuse, UR8, PT ;  /* 0x0000000817007c0c */ /* 0x040fe4000bfc6270 */
[----:B------:R-:W-:Y:S01]  /*07e0*/  IADD3 R23, PT, PT, R23, R12, RZ ;  /* 0x0000000c17177210 */ /* 0x000fe20007ffe0ff */
[----:B-1----:R-:W-:Y:S02]  /*07f0*/  IMAD.MOV.U32 R7, RZ, RZ, RZ ;  /* 0x000000ffff077224 */ /* 0x002fe400078e00ff */
[----:B---3--:R-:W-:Y:S02]  /*0800*/  IMAD.MOV.U32 R5, RZ, RZ, RZ ;  /* 0x000000ffff057224 */ /* 0x008fe400078e00ff */
[----:B-----5:R-:W-:Y:S01]  /*0810*/  @!P2 FADD R9, R8, R8 ;  /* 0x000000080809a221 */ /* 0x020fe20000000000 */
[----:B------:R-:W-:-:S04]  /*0820*/  ISETP.GE.AND P2, PT, R15, UR5, PT ;  /* 0x000000050f007c0c */ /* 0x000fc8000bf46270 */
[-C--:B------:R-:W-:Y:S01]  /*0830*/  FMNMX R9, R9, R18.reuse, !PT ;  /* 0x0000001209097209 */ /* 0x080fe20007800000 */
[----:B--2---:R-:W-:Y:S01]  /*0840*/  @!P4 FADD R7, R6, R6 ;  /* 0x000000060607c221 */ /* 0x004fe20000000000 */
[C---:B------:R-:W-:Y:S01]  /*0850*/  ISETP.GE.AND P4, PT, R23.reuse, UR8, PT ;  /* 0x0000000817007c0c */ /* 0x040fe2000bf86270 */
[----:B------:R-:W-:Y:S01]  /*0860*/  IMAD.IADD R23, R23, 0x1, R12 ;  /* 0x0000000117177824 */ /* 0x000fe200078e020c */
[----:B------:R-:W-:-:S04]  /*0870*/  @!P6 FSEL R18, R9, R18, !P2 ;  /* 0x000000120912e208 */ /* 0x000fc80005000000 */
[C---:B------:R-:W-:Y:S02]  /*0880*/  ISETP.GE.AND P6, PT, R23.reuse, UR8, PT ;  /* 0x0000000817007c0c */ /* 0x040fe4000bfc6270 */
[----:B------:R-:W-:Y:S01]  /*0890*/  FMNMX R7, R18, R7, !PT ;  /* 0x0000000712077209 */ /* 0x000fe20007800000 */
[----:B------:R-:W-:Y:S01]  /*08a0*/  @!P5 FADD R5, R4, R4 ;  /* 0x000000040405d221 */ /* 0x000fe20000000000 */
[----:B------:R-:W-:-:S03]  /*08b0*/  IADD3 R23, PT, PT, R23, R12, RZ ;  /* 0x0000000c17177210 */ /* 0x000fc60007ffe0ff */
[----:B------:R-:W-:Y:S02]  /*08c0*/  @!P4 FSEL R18, R7, R18, !P2 ;  /* 0x000000120712c208 */ /* 0x000fe40005000000 */
[----:B------:R-:W-:Y:S02]  /*08d0*/  ISETP.GE.AND P4, PT, R23, UR8, PT ;  /* 0x0000000817007c0c */ /* 0x000fe4000bf86270 */
[----:B------:R-:W-:Y:S01]  /*08e0*/  FMNMX R5, R18, R5, !PT ;  /* 0x0000000512057209 */ /* 0x000fe20007800000 */
[----:B------:R-:W-:Y:S02]  /*08f0*/  IMAD.MOV.U32 R7, RZ, RZ, RZ ;  /* 0x000000ffff077224 */ /* 0x000fe400078e00ff */
[----:B------:R-:W-:Y:S01]  /*0900*/  @!P3 FADD R7, R10, R10 ;  /* 0x0000000a0a07b221 */ /* 0x000fe20000000000 */
[----:B------:R-:W-:-:S04]  /*0910*/  @!P6 FSEL R18, R5, R18, !P2 ;  /* 0x000000120512e208 */ /* 0x000fc80005000000 */
[----:B------:R-:W-:-:S04]  /*0920*/  FMNMX R7, R18, R7, !PT ;  /* 0x0000000712077209 */ /* 0x000fc80007800000 */
[----:B------:R-:W-:-:S07]  /*0930*/  @!P4 FSEL R18, R7, R18, !P2 ;  /* 0x000000120712c208 */ /* 0x000fce0005000000 */
.L_x_3:
[----:B------:R-:W-:Y:S05]  /*0940*/  BSYNC.RECONVERGENT B0 ;  /* 0x0000000000007941 */ /* 0x000fea0003800200 */
.L_x_1:
[----:B------:R-:W-:Y:S01]  /*0950*/  UIADD3 UR4, UPT, UPT, UR4, 0x1, URZ ;  /* 0x0000000104047890 */ /* 0x000fe2000fffe0ff */
[----:B------:R-:W-:Y:S01]  /*0960*/  IMAD.SHL.U32 R16, R16, 0x8, RZ ;  /* 0x0000000810107824 */ /* 0x000fe200078e00ff */
[----:B------:R-:W-:Y:S01]  /*0970*/  IADD3 R19, PT, PT, R19, 0x4, RZ ;  /* 0x0000000413137810 */ /* 0x000fe20007ffe0ff */
[----:B------:R-:W-:Y:S01]  /*0980*/  IMAD R21, R12, 0x4, R21 ;  /* 0x000000040c157824 */ /* 0x000fe200078e0215 */
[----:B------:R-:W-:Y:S08]  /*0990*/  @P1 BRA `(.L_x_4) ;  /* 0xfffffff800a01947 */ /* 0x000ff0000383ffff */
.L_x_0:
[----:B------:R-:W0:Y:S01]  /*09a0*/  S2R R5, SR_TID.Z ;  /* 0x0000000000057919 */ /* 0x000e220000002300 */
[----:B------:R-:W1:Y:S01]  /*09b0*/  S2UR UR5, SR_CgaCtaId ;  /* 0x00000000000579c3 */ /* 0x000e620000008800 */
[----:B------:R-:W2:Y:S01]  /*09c0*/  FLO.U32 R2, R12 ;  /* 0x0000000c00027300 */ /* 0x000ea200000e0000 */
[----:B------:R-:W-:Y:S01]  /*09d0*/  UMOV UR4, 0x400 ;  /* 0x0000040000047882 */ /* 0x000fe20000000000 */
[----:B------:R-:W3:Y:S01]  /*09e0*/  S2R R7, SR_TID.Y ;  /* 0x0000000000077919 */ /* 0x000ee20000002200 */
[----:B------:R-:W-:Y:S01]  /*09f0*/  UIADD3 UR4, UPT, UPT, UR4, 0x10, URZ ;  /* 0x0000001004047890 */ /* 0x000fe2000fffe0ff */
[----:B------:R-:W-:Y:S01]  /*0a00*/  IMAD.MOV.U32 R3, RZ, RZ, -0x80000000 ;  /* 0x80000000ff037424 */ /* 0x000fe200078e00ff */
[----:B------:R-:W-:Y:S02]  /*0a10*/  ISETP.GE.U32.AND P1, PT, R12, 0x4, PT ;  /* 0x000000040c00780c */ /* 0x000fe40003f26070 */
[----:B--2---:R-:W-:-:S04]  /*0a20*/  IADD3 R2, PT, PT, -R2, 0x1f, RZ ;  /* 0x0000001f02027810 */ /* 0x004fc80007ffe1ff */
[----:B------:R-:W-:Y:S01]  /*0a30*/  SHF.R.U32.HI R4, RZ, R2, R3 ;  /* 0x00000002ff047219 */ /* 0x000fe20000011603 */
[----:B-1----:R-:W-:Y:S01]  /*0a40*/  ULEA UR4, UR5, UR4, 0x18 ;  /* 0x0000000405047291 */ /* 0x002fe2000f8ec0ff */
[----:B0-----:R-:W-:Y:S02]  /*0a50*/  IMAD R13, R0, R5, R13 ;  /* 0x00000005000d7224 */ /* 0x001fe400078e020d */
[----:B------:R-:W-:Y:S02]  /*0a60*/  IMAD.MOV.U32 R5, RZ, RZ, -0x800000 ;  /* 0xff800000ff057424 */ /* 0x000fe400078e00ff */
[----:B---3--:R-:W-:Y:S01]  /*0a70*/  IMAD R13, R13, R12, R7 ;  /* 0x0000000c0d0d7224 */ /* 0x008fe200078e0207 */
[----:B------:R-:W-:Y:S02]  /*0a80*/  IADD3 R3, PT, PT, R4, R7, RZ ;  /* 0x0000000704037210 */ /* 0x000fe40007ffe0ff */
[----:B------:R-:W-:Y:S02]  /*0a90*/  ISETP.NE.AND P2, PT, R7, RZ, PT ;  /* 0x000000ff0700720c */ /* 0x000fe40003f45270 */
[----:B------:R-:W-:-:S02]  /*0aa0*/  LEA R13, R13, UR4, 0x2 ;  /* 0x000000040d0d7c11 */ /* 0x000fc4000f8e10ff */
[----:B------:R-:W-:-:S03]  /*0ab0*/  ISETP.GE.U32.AND P0, PT, R3, R12, PT ;  /* 0x0000000c0300720c */ /* 0x000fc60003f06070 */
[----:B------:R-:W-:Y:S01]  /*0ac0*/  STS [R13], R18 ;  /* 0x000000120d007388 */ /* 0x000fe20000000800 */
[----:B------:R-:W-:Y:S01]  /*0ad0*/  BAR.SYNC.DEFER_BLOCKING 0x0 ;  /* 0x0000000000007b1d */ /* 0x000fe20000010000 */
[----:B------:R-:W-:-:S13]  /*0ae0*/  ISETP.GE.U32.OR P0, PT, R7, R4, P0 ;  /* 0x000000040700720c */ /* 0x000fda0000706470 */
[----:B------:R-:W-:Y:S01]  /*0af0*/  @!P0 IMAD R4, R4, 0x4, R13 ;  /* 0x0000000404048824 */ /* 0x000fe200078e020d */
[----:B------:R-:W-:Y:S05]  /*0b00*/  @!P0 LDS R3, [R13] ;  /* 0x000000000d038984 */ /* 0x000fea0000000800 */
[----:B------:R-:W0:Y:S02]  /*0b10*/  @!P0 LDS R4, [R4] ;  /* 0x0000000004048984 */ /* 0x000e240000000800 */
[----:B0-----:R-:W-:-:S05]  /*0b20*/  @!P0 FMNMX R0, R4, R3, !PT ;  /* 0x0000000304008209 */ /* 0x001fca0007800000 */
[----:B------:R0:W-:Y:S01]  /*0b30*/  @!P0 STS [R13], R0 ;  /* 0x000000000d008388 */ /* 0x0001e20000000800 */
[----:B------:R-:W-:Y:S06]  /*0b40*/  BAR.SYNC.DEFER_BLOCKING 0x0 ;  /* 0x0000000000007b1d */ /* 0x000fec0000010000 */
[----:B------:R-:W-:Y:S05]  /*0b50*/  @!P1 BRA `(.L_x_5) ;  /* 0x0000000000309947 */ /* 0x000fea0003800000 */
[----:B------:R-:W-:-:S05]  /*0b60*/  HFMA2 R3, -RZ, RZ, 2, 0 ;  /* 0x40000000ff037431 */ /* 0x000fca00000001ff */
[----:B------:R-:W-:-:S07]  /*0b70*/  SHF.R.U32.HI R2, RZ, R2, R3 ;  /* 0x00000002ff027219 */ /* 0x000fce0000011603 */
.L_x_6:
[----:B------:R-:W-:-:S13]  /*0b80*/  ISETP.GE.U32.AND P0, PT, R7, R2, PT ;  /* 0x000000020700720c */ /* 0x000fda0003f06070 */
[----:B0-----:R-:W-:Y:S01]  /*0b90*/  @!P0 IMAD R0, R2, 0x4, R13 ;  /* 0x0000000402008824 */ /* 0x001fe200078e020d */
[----:B------:R-:W-:Y:S05]  /*0ba0*/  @!P0 LDS R3, [R13] ;  /* 0x000000000d038984 */ /* 0x000fea0000000800 */
[----:B------:R-:W0:Y:S02]  /*0bb0*/  @!P0 LDS R0, [R0] ;  /* 0x0000000000008984 */ /* 0x000e240000000800 */
[----:B0-----:R-:W-:-:S05]  /*0bc0*/  @!P0 FMNMX R4, R0, R3, !PT ;  /* 0x0000000300048209 */ /* 0x001fca0007800000 */
[----:B------:R1:W-:Y:S01]  /*0bd0*/  @!P0 STS [R13], R4 ;  /* 0x000000040d008388 */ /* 0x0003e20000000800 */
[----:B------:R-:W-:Y:S01]  /*0be0*/  BAR.SYNC.DEFER_BLOCKING 0x0 ;  /* 0x0000000000007b1d */ /* 0x000fe20000010000 */
[----:B------:R-:W-:Y:S02]  /*0bf0*/  ISETP.GT.U32.AND P0, PT, R2, 0x3, PT ;  /* 0x000000030200780c */ /* 0x000fe40003f04070 */
[----:B------:R-:W-:-:S11]  /*0c00*/  SHF.R.U32.HI R2, RZ, 0x1, R2 ;  /* 0x00000001ff027819 */ /* 0x000fd60000011602 */
[----:B-1----:R-:W-:Y:S05]  /*0c10*/  @P0 BRA `(.L_x_6) ;  /* 0xfffffffc00d80947 */ /* 0x002fea000383ffff */
.L_x_5:
[----:B------:R-:W-:Y:S04]  /*0c20*/  BSSY.RECONVERGENT B0, `(.L_x_7) ;  /* 0x0000007000007945 */ /* 0x000fe80003800200 */
[----:B------:R-:W-:Y:S05]  /*0c30*/  @P2 BRA `(.L_x_8) ;  /* 0x0000000000142947 */ /* 0x000fea0003800000 */
[----:B------:R-:W-:Y:S01]  /*0c40*/  ISETP.GE.U32.AND P0, PT, R12, 0x2, PT ;  /* 0x000000020c00780c */ /* 0x000fe20003f06070 */
[----:B------:R-:W1:-:S12]  /*0c50*/  LDS R5, [R13] ;  /* 0x000000000d057984 */ /* 0x000e580000000800 */
[----:B0-----:R-:W0:Y:S01]  /*0c60*/  @P0 LDS R0, [R13+0x4] ;  /* 0x000004000d000984 */ /* 0x001e220000000800 */
[----:B-1----:R-:W-:-:S04]  /*0c70*/  FMNMX R5, R5, -INF , !PT ;  /* 0xff80000005057809 */ /* 0x002fc80007800000 */
[----:B0-----:R-:W-:-:S07]  /*0c80*/  @P0 FMNMX R5, R5, R0, !PT ;  /* 0x0000000005050209 */ /* 0x001fce0007800000 */
.L_x_8:
[----:B------:R-:W-:Y:S05]  /*0c90*/  BSYNC.RECONVERGENT B0 ;  /* 0x0000000000007941 */ /* 0x000fea0003800200 */
.L_x_7:
[----:B------:R-:W1:Y:S01]  /*0ca0*/  LDCU UR4, c[0x0][0x38c] ;  /* 0x00007180ff0477ac */ /* 0x000e620008000800 */
[----:B------:R-:W1:Y:S02]  /*0cb0*/  LDCU UR5, c[0x0][0x390] ;  /* 0x00007200ff0577ac */ /* 0x000e640008000800 */
[----:B-1----:R-:W-:Y:S01]  /*0cc0*/  UIMAD UR4, UR4, UR5, URZ ;  /* 0x00000005040472a4 */ /* 0x002fe2000f8e02ff */
[----:B------:R-:W-:Y:S05]  /*0cd0*/  BAR.SYNC.DEFER_BLOCKING 0x0 ;  /* 0x0000000000007b1d */ /* 0x000fea0000010000 */
[----:B------:R-:W-:-:S04]  /*0ce0*/  ISETP.GE.AND P0, PT, R15, UR4, PT ;  /* 0x000000040f007c0c */ /* 0x000fc8000bf06270 */
[----:B------:R-:W-:-:S13]  /*0cf0*/  ISETP.NE.OR P0, PT, R7, RZ, P0 ;  /* 0x000000ff0700720c */ /* 0x000fda0000705670 */
[----:B------:R-:W-:Y:S05]  /*0d00*/  @P0 EXIT ;  /* 0x000000000000094d */ /* 0x000fea0003800000 */
[----:B------:R-:W1:Y:S02]  /*0d10*/  LDC.64 R2, c[0x0][0x3a0] ;  /* 0x0000e800ff027b82 */ /* 0x000e640000000a00 */
[----:B-1----:R-:W-:-:S05]  /*0d20*/  IMAD.WIDE.U32 R2, R15, 0x4, R2 ;  /* 0x000000040f027825 */ /* 0x002fca00078e0002 */
[----:B------:R-:W-:Y:S01]  /*0d30*/  STG.E desc[UR6][R2.64], R5 ;  /* 0x0000000502007986 */ /* 0x000fe2000c101906 */
[----:B------:R-:W-:Y:S05]  /*0d40*/  EXIT ;  /* 0x000000000000794d */ /* 0x000fea0003800000 */
.L_x_9:
[----:B------:R-:W-:-:S00]  /*0d50*/  BRA `(.L_x_9) ;  /* 0xfffffffc00fc7947 */ /* 0x000fc0000383ffff */
[----:B------:R-:W-:-:S00]  /*0d60*/  NOP ;  /* 0x0000000000007918 */ /* 0x000fc00000000000 */
        /* <DEDUP_REMOVED lines=9> */
.L_x_10:


//--------------------- .nv.shared._Z7kernel16TensorIfLi3EES_IfLi2EE --------------------------
	.section	.nv.shared._Z7kernel16TensorIfLi3EES_IfLi2EE,"aw",@nobits
	.sectionflags	@""
	.align	16
.nv.shared._Z7kernel16TensorIfLi3EES_IfLi2EE:
	.zero		1040


//--------------------- .nv.shared.reserved.0     --------------------------
	.section	.nv.shared.reserved.0,"aw",@nobits
	.weak		__nv_reservedSMEM_offset_0_alias
	.size		__nv_reservedSMEM_offset_0_alias, 0, 64
	.other		__nv_reservedSMEM_offset_0_alias,@"STO_CUDA_RESERVED_SHARED STV_DEFAULT"
__nv_reservedSMEM_offset_0_alias:
	.zero		0
	.zero		64


//--------------------- .nv.constant0._Z7kernel16TensorIfLi3EES_IfLi2EE --------------------------
	.section	.nv.constant0._Z7kernel16TensorIfLi3EES_IfLi2EE,"a",@progbits
	.sectionflags	@""
	.align	4
.nv.constant0._Z7kernel16TensorIfLi3EES_IfLi2EE:
	.zero		952


//--------------------- SYMBOLS --------------------------

	.type		.nv.reservedSmem.offset0,@object
	.size		.nv.reservedSmem.offset0,0x4
	.type		.nv.reservedSmem.cap,@object
	.size		.nv.reservedSmem.cap,0x4
